//
// Generated by NVIDIA NVVM Compiler
//
// Compiler Build ID: CL-36424714
// Cuda compilation tools, release 13.0, V13.0.88
// Based on NVVM 20.0.0
//

.version 9.0
.target sm_100
.address_size 64

	// .globl	_Z9BranchGPUPiS_S_S_iS_S_l

.visible .entry _Z9BranchGPUPiS_S_S_iS_S_l(
	.param .u64 .ptr .align 1 _Z9BranchGPUPiS_S_S_iS_S_l_param_0,
	.param .u64 .ptr .align 1 _Z9BranchGPUPiS_S_S_iS_S_l_param_1,
	.param .u64 .ptr .align 1 _Z9BranchGPUPiS_S_S_iS_S_l_param_2,
	.param .u64 .ptr .align 1 _Z9BranchGPUPiS_S_S_iS_S_l_param_3,
	.param .u32 _Z9BranchGPUPiS_S_S_iS_S_l_param_4,
	.param .u64 .ptr .align 1 _Z9BranchGPUPiS_S_S_iS_S_l_param_5,
	.param .u64 .ptr .align 1 _Z9BranchGPUPiS_S_S_iS_S_l_param_6,
	.param .u64 _Z9BranchGPUPiS_S_S_iS_S_l_param_7
)
{
	.reg .pred 	%p<3>;
	.reg .b32 	%r<15>;
	.reg .b64 	%rd<25>;

	ld.param.u64 	%rd3, [_Z9BranchGPUPiS_S_S_iS_S_l_param_0];
	ld.param.u64 	%rd4, [_Z9BranchGPUPiS_S_S_iS_S_l_param_1];
	ld.param.u64 	%rd5, [_Z9BranchGPUPiS_S_S_iS_S_l_param_2];
	ld.param.u64 	%rd6, [_Z9BranchGPUPiS_S_S_iS_S_l_param_3];
	ld.param.u32 	%r2, [_Z9BranchGPUPiS_S_S_iS_S_l_param_4];
	ld.param.u64 	%rd7, [_Z9BranchGPUPiS_S_S_iS_S_l_param_5];
	ld.param.u64 	%rd8, [_Z9BranchGPUPiS_S_S_iS_S_l_param_6];
	ld.param.u64 	%rd9, [_Z9BranchGPUPiS_S_S_iS_S_l_param_7];
	mov.u32 	%r3, %ctaid.x;
	mov.u32 	%r4, %ntid.x;
	mov.u32 	%r5, %tid.x;
	mad.lo.s32 	%r6, %r3, %r4, %r5;
	cvt.u64.u32 	%rd1, %r6;
	setp.le.s64 	%p1, %rd9, %rd1;
	@%p1 bra 	$L__BB0_4;
	cvta.to.global.u64 	%rd10, %rd5;
	shl.b64 	%rd11, %rd1, 2;
	add.s64 	%rd2, %rd10, %rd11;
	ld.global.u32 	%r1, [%rd2];
	setp.ge.s32 	%p2, %r2, %r1;
	@%p2 bra 	$L__BB0_3;
	cvta.to.global.u64 	%rd15, %rd7;
	mul.wide.s32 	%rd16, %r2, 4;
	add.s64 	%rd17, %rd15, %rd16;
	ld.global.u32 	%r9, [%rd17];
	cvta.to.global.u64 	%rd18, %rd3;
	add.s64 	%rd20, %rd18, %rd11;
	ld.global.u32 	%r10, [%rd20];
	sub.s32 	%r11, %r10, %r9;
	st.global.u32 	[%rd20], %r11;
	cvta.to.global.u64 	%rd21, %rd8;
	add.s64 	%rd22, %rd21, %rd16;
	ld.global.u32 	%r12, [%rd22];
	cvta.to.global.u64 	%rd23, %rd4;
	add.s64 	%rd24, %rd23, %rd11;
	ld.global.u32 	%r13, [%rd24];
	sub.s32 	%r14, %r13, %r12;
	st.global.u32 	[%rd24], %r14;
	bra.uni 	$L__BB0_4;
$L__BB0_3:
	add.s32 	%r7, %r1, 1;
	st.global.u32 	[%rd2], %r7;
	cvta.to.global.u64 	%rd12, %rd6;
	add.s64 	%rd14, %rd12, %rd11;
	mov.b32 	%r8, 0;
	st.global.u32 	[%rd14], %r8;
$L__BB0_4:
	ret;

}
	// .globl	_Z8BoundGPUPiS_S_S_S_iiiS_S_l
.visible .entry _Z8BoundGPUPiS_S_S_S_iiiS_S_l(
	.param .u64 .ptr .align 1 _Z8BoundGPUPiS_S_S_S_iiiS_S_l_param_0,
	.param .u64 .ptr .align 1 _Z8BoundGPUPiS_S_S_S_iiiS_S_l_param_1,
	.param .u64 .ptr .align 1 _Z8BoundGPUPiS_S_S_S_iiiS_S_l_param_2,
	.param .u64 .ptr .align 1 _Z8BoundGPUPiS_S_S_S_iiiS_S_l_param_3,
	.param .u64 .ptr .align 1 _Z8BoundGPUPiS_S_S_S_iiiS_S_l_param_4,
	.param .u32 _Z8BoundGPUPiS_S_S_S_iiiS_S_l_param_5,
	.param .u32 _Z8BoundGPUPiS_S_S_S_iiiS_S_l_param_6,
	.param .u32 _Z8BoundGPUPiS_S_S_S_iiiS_S_l_param_7,
	.param .u64 .ptr .align 1 _Z8BoundGPUPiS_S_S_S_iiiS_S_l_param_8,
	.param .u64 .ptr .align 1 _Z8BoundGPUPiS_S_S_S_iiiS_S_l_param_9,
	.param .u64 _Z8BoundGPUPiS_S_S_S_iiiS_S_l_param_10
)
{
	.reg .pred 	%p<30>;
	.reg .b32 	%r<191>;
	.reg .b64 	%rd<42>;

	ld.param.u64 	%rd9, [_Z8BoundGPUPiS_S_S_S_iiiS_S_l_param_0];
	ld.param.u64 	%rd10, [_Z8BoundGPUPiS_S_S_S_iiiS_S_l_param_1];
	ld.param.u64 	%rd11, [_Z8BoundGPUPiS_S_S_S_iiiS_S_l_param_2];
	ld.param.u64 	%rd12, [_Z8BoundGPUPiS_S_S_S_iiiS_S_l_param_3];
	ld.param.u64 	%rd13, [_Z8BoundGPUPiS_S_S_S_iiiS_S_l_param_4];
	ld.param.u32 	%r52, [_Z8BoundGPUPiS_S_S_S_iiiS_S_l_param_6];
	ld.param.u32 	%r53, [_Z8BoundGPUPiS_S_S_S_iiiS_S_l_param_7];
	ld.param.u64 	%rd14, [_Z8BoundGPUPiS_S_S_S_iiiS_S_l_param_8];
	ld.param.u64 	%rd15, [_Z8BoundGPUPiS_S_S_S_iiiS_S_l_param_9];
	ld.param.u64 	%rd16, [_Z8BoundGPUPiS_S_S_S_iiiS_S_l_param_10];
	cvta.to.global.u64 	%rd1, %rd15;
	cvta.to.global.u64 	%rd2, %rd14;
	mov.u32 	%r54, %ctaid.x;
	mov.u32 	%r55, %ntid.x;
	mov.u32 	%r56, %tid.x;
	mad.lo.s32 	%r57, %r54, %r55, %r56;
	cvt.u64.u32 	%rd3, %r57;
	setp.le.s64 	%p1, %rd16, %rd3;
	@%p1 bra 	$L__BB1_20;
	cvta.to.global.u64 	%rd17, %rd11;
	cvta.to.global.u64 	%rd18, %rd9;
	cvta.to.global.u64 	%rd19, %rd10;
	shl.b64 	%rd20, %rd3, 2;
	add.s64 	%rd4, %rd17, %rd20;
	ld.global.u32 	%r181, [%rd4];
	add.s64 	%rd5, %rd18, %rd20;
	ld.global.u32 	%r180, [%rd5];
	add.s64 	%rd6, %rd19, %rd20;
	ld.global.u32 	%r190, [%rd6];
	setp.gt.s32 	%p2, %r181, %r52;
	mov.b32 	%r171, 0;
	mov.u32 	%r172, %r171;
	@%p2 bra 	$L__BB1_5;
	add.s32 	%r4, %r52, 1;
	mov.u32 	%r167, %r181;
$L__BB1_3:
	mul.wide.s32 	%rd21, %r167, 4;
	add.s64 	%rd22, %rd2, %rd21;
	ld.global.u32 	%r171, [%rd22];
	add.s64 	%rd23, %rd1, %rd21;
	ld.global.u32 	%r172, [%rd23];
	add.s32 	%r10, %r171, %r180;
	setp.gt.s32 	%p3, %r10, %r53;
	mov.u32 	%r181, %r167;
	@%p3 bra 	$L__BB1_5;
	add.s32 	%r190, %r172, %r190;
	add.s32 	%r12, %r167, 1;
	setp.ne.s32 	%p4, %r167, %r52;
	mov.u32 	%r180, %r10;
	mov.u32 	%r167, %r12;
	mov.u32 	%r181, %r4;
	@%p4 bra 	$L__BB1_3;
$L__BB1_5:
	setp.eq.s32 	%p5, %r171, 0;
	mov.b32 	%r173, 0;
	@%p5 bra 	$L__BB1_7;
	sub.s32 	%r60, %r53, %r180;
	mul.lo.s32 	%r61, %r172, %r60;
	div.s32 	%r173, %r61, %r171;
$L__BB1_7:
	add.s32 	%r62, %r173, %r190;
	cvta.to.global.u64 	%rd24, %rd13;
	add.s64 	%rd26, %rd24, %rd20;
	st.global.u32 	[%rd26], %r62;
	st.global.u32 	[%rd5], %r180;
	st.global.u32 	[%rd6], %r190;
	st.global.u32 	[%rd4], %r181;
	setp.ge.s32 	%p6, %r181, %r52;
	@%p6 bra 	$L__BB1_19;
	sub.s32 	%r20, %r52, %r181;
	and.b32  	%r21, %r20, 7;
	sub.s32 	%r64, %r181, %r52;
	setp.gt.u32 	%p7, %r64, -8;
	@%p7 bra 	$L__BB1_11;
	and.b32  	%r65, %r20, -8;
	neg.s32 	%r174, %r65;
	add.s64 	%rd7, %rd2, 16;
	add.s64 	%rd8, %rd1, 16;
$L__BB1_10:
	.pragma "nounroll";
	mul.wide.s32 	%rd27, %r181, 4;
	add.s64 	%rd28, %rd7, %rd27;
	add.s64 	%rd29, %rd8, %rd27;
	ld.global.u32 	%r66, [%rd28+-16];
	ld.global.u32 	%r67, [%rd29+-16];
	add.s32 	%r68, %r66, %r180;
	setp.gt.s32 	%p8, %r68, %r53;
	selp.b32 	%r69, 0, %r66, %p8;
	add.s32 	%r70, %r69, %r180;
	selp.b32 	%r71, 0, %r67, %p8;
	add.s32 	%r72, %r71, %r190;
	ld.global.u32 	%r73, [%rd28+-12];
	ld.global.u32 	%r74, [%rd29+-12];
	add.s32 	%r75, %r73, %r70;
	setp.gt.s32 	%p9, %r75, %r53;
	selp.b32 	%r76, 0, %r73, %p9;
	add.s32 	%r77, %r76, %r70;
	selp.b32 	%r78, 0, %r74, %p9;
	add.s32 	%r79, %r78, %r72;
	ld.global.u32 	%r80, [%rd28+-8];
	ld.global.u32 	%r81, [%rd29+-8];
	add.s32 	%r82, %r80, %r77;
	setp.gt.s32 	%p10, %r82, %r53;
	selp.b32 	%r83, 0, %r80, %p10;
	add.s32 	%r84, %r83, %r77;
	selp.b32 	%r85, 0, %r81, %p10;
	add.s32 	%r86, %r85, %r79;
	ld.global.u32 	%r87, [%rd28+-4];
	ld.global.u32 	%r88, [%rd29+-4];
	add.s32 	%r89, %r87, %r84;
	setp.gt.s32 	%p11, %r89, %r53;
	selp.b32 	%r90, 0, %r87, %p11;
	add.s32 	%r91, %r90, %r84;
	selp.b32 	%r92, 0, %r88, %p11;
	add.s32 	%r93, %r92, %r86;
	ld.global.u32 	%r94, [%rd28];
	ld.global.u32 	%r95, [%rd29];
	add.s32 	%r96, %r94, %r91;
	setp.gt.s32 	%p12, %r96, %r53;
	selp.b32 	%r97, 0, %r94, %p12;
	add.s32 	%r98, %r97, %r91;
	selp.b32 	%r99, 0, %r95, %p12;
	add.s32 	%r100, %r99, %r93;
	ld.global.u32 	%r101, [%rd28+4];
	ld.global.u32 	%r102, [%rd29+4];
	add.s32 	%r103, %r101, %r98;
	setp.gt.s32 	%p13, %r103, %r53;
	selp.b32 	%r104, 0, %r101, %p13;
	add.s32 	%r105, %r104, %r98;
	selp.b32 	%r106, 0, %r102, %p13;
	add.s32 	%r107, %r106, %r100;
	ld.global.u32 	%r108, [%rd28+8];
	ld.global.u32 	%r109, [%rd29+8];
	add.s32 	%r110, %r108, %r105;
	setp.gt.s32 	%p14, %r110, %r53;
	selp.b32 	%r111, 0, %r108, %p14;
	add.s32 	%r112, %r111, %r105;
	selp.b32 	%r113, 0, %r109, %p14;
	add.s32 	%r114, %r113, %r107;
	ld.global.u32 	%r115, [%rd28+12];
	ld.global.u32 	%r116, [%rd29+12];
	add.s32 	%r117, %r115, %r112;
	setp.gt.s32 	%p15, %r117, %r53;
	selp.b32 	%r118, 0, %r115, %p15;
	add.s32 	%r180, %r118, %r112;
	selp.b32 	%r119, 0, %r116, %p15;
	add.s32 	%r190, %r119, %r114;
	add.s32 	%r181, %r181, 8;
	add.s32 	%r174, %r174, 8;
	setp.ne.s32 	%p16, %r174, 0;
	@%p16 bra 	$L__BB1_10;
$L__BB1_11:
	setp.eq.s32 	%p17, %r21, 0;
	@%p17 bra 	$L__BB1_19;
	and.b32  	%r35, %r20, 3;
	setp.lt.u32 	%p18, %r21, 4;
	@%p18 bra 	$L__BB1_14;
	mul.wide.s32 	%rd30, %r181, 4;
	add.s64 	%rd31, %rd2, %rd30;
	ld.global.u32 	%r121, [%rd31];
	add.s64 	%rd32, %rd1, %rd30;
	ld.global.u32 	%r122, [%rd32];
	add.s32 	%r123, %r121, %r180;
	setp.gt.s32 	%p19, %r123, %r53;
	selp.b32 	%r124, 0, %r121, %p19;
	add.s32 	%r125, %r124, %r180;
	selp.b32 	%r126, 0, %r122, %p19;
	add.s32 	%r127, %r126, %r190;
	ld.global.u32 	%r128, [%rd31+4];
	ld.global.u32 	%r129, [%rd32+4];
	add.s32 	%r130, %r128, %r125;
	setp.gt.s32 	%p20, %r130, %r53;
	selp.b32 	%r131, 0, %r128, %p20;
	add.s32 	%r132, %r131, %r125;
	selp.b32 	%r133, 0, %r129, %p20;
	add.s32 	%r134, %r133, %r127;
	ld.global.u32 	%r135, [%rd31+8];
	ld.global.u32 	%r136, [%rd32+8];
	add.s32 	%r137, %r135, %r132;
	setp.gt.s32 	%p21, %r137, %r53;
	selp.b32 	%r138, 0, %r135, %p21;
	add.s32 	%r139, %r138, %r132;
	selp.b32 	%r140, 0, %r136, %p21;
	add.s32 	%r141, %r140, %r134;
	ld.global.u32 	%r142, [%rd31+12];
	ld.global.u32 	%r143, [%rd32+12];
	add.s32 	%r144, %r142, %r139;
	setp.gt.s32 	%p22, %r144, %r53;
	selp.b32 	%r145, 0, %r142, %p22;
	add.s32 	%r180, %r145, %r139;
	selp.b32 	%r146, 0, %r143, %p22;
	add.s32 	%r190, %r146, %r141;
	add.s32 	%r181, %r181, 4;
$L__BB1_14:
	setp.eq.s32 	%p23, %r35, 0;
	@%p23 bra 	$L__BB1_19;
	setp.eq.s32 	%p24, %r35, 1;
	@%p24 bra 	$L__BB1_17;
	mul.wide.s32 	%rd33, %r181, 4;
	add.s64 	%rd34, %rd2, %rd33;
	ld.global.u32 	%r148, [%rd34];
	add.s64 	%rd35, %rd1, %rd33;
	ld.global.u32 	%r149, [%rd35];
	add.s32 	%r150, %r148, %r180;
	setp.gt.s32 	%p25, %r150, %r53;
	selp.b32 	%r151, 0, %r148, %p25;
	add.s32 	%r152, %r151, %r180;
	selp.b32 	%r153, 0, %r149, %p25;
	add.s32 	%r154, %r153, %r190;
	ld.global.u32 	%r155, [%rd34+4];
	ld.global.u32 	%r156, [%rd35+4];
	add.s32 	%r157, %r155, %r152;
	setp.gt.s32 	%p26, %r157, %r53;
	selp.b32 	%r158, 0, %r155, %p26;
	add.s32 	%r180, %r158, %r152;
	selp.b32 	%r159, 0, %r156, %p26;
	add.s32 	%r190, %r159, %r154;
	add.s32 	%r181, %r181, 2;
$L__BB1_17:
	and.b32  	%r160, %r20, 1;
	setp.eq.b32 	%p27, %r160, 1;
	not.pred 	%p28, %p27;
	@%p28 bra 	$L__BB1_19;
	mul.wide.s32 	%rd36, %r181, 4;
	add.s64 	%rd37, %rd2, %rd36;
	ld.global.u32 	%r161, [%rd37];
	add.s64 	%rd38, %rd1, %rd36;
	ld.global.u32 	%r162, [%rd38];
	add.s32 	%r163, %r161, %r180;
	setp.gt.s32 	%p29, %r163, %r53;
	selp.b32 	%r164, 0, %r162, %p29;
	add.s32 	%r190, %r164, %r190;
$L__BB1_19:
	cvta.to.global.u64 	%rd39, %rd12;
	add.s64 	%rd41, %rd39, %rd20;
	st.global.u32 	[%rd41], %r190;
$L__BB1_20:
	ret;

}


// ===== COMPILED SASS (sm_100) =====

	.target	sm_100

	.elftype	@"ET_EXEC"


//--------------------- .note.nv.tkinfo           --------------------------
	.section	.note.nv.tkinfo,"",@"SHT_NOTE"
	.sectionflags	@"SHF_NOTE_NV_TKINFO"
	.tkinfo
        /*0018*/ 	.word	0x00000002
        /*0030*/ 	.string	""
        /*0030*/ 	.string	"ptxas"
        /*0030*/ 	.string	"Cuda compilation tools, release 13.0, V13.0.88"
        /*0030*/ 	.string	"Build cuda_13.0.r13.0/compiler.36424714_0"
        /*0030*/ 	.string	"-arch sm_100 -m 64 "



//--------------------- .note.nv.cuinfo           --------------------------
	.section	.note.nv.cuinfo,"",@"SHT_NOTE"
	.sectionflags	@"SHF_NOTE_NV_CUINFO"
        /*0018*/ 	.short	0x0002
        /*001a*/ 	.short	0x0064
        /*001c*/ 	.short	0x0082
	.zero		2


//--------------------- .nv.info                  --------------------------
	.section	.nv.info,"",@"SHT_CUDA_INFO"
	.align	4


	//----- nvinfo : EIATTR_REGCOUNT
	.align		4
        /*0000*/ 	.byte	0x04, 0x2f
        /*0002*/ 	.short	(.L_1 - .L_0)
	.align		4
.L_0:
        /*0004*/ 	.word	index@(_Z9BranchGPUPiS_S_S_iS_S_l)
        /*0008*/ 	.word	0x00000010


	//----- nvinfo : EIATTR_FRAME_SIZE
	.align		4
.L_1:
        /*000c*/ 	.byte	0x04, 0x11
        /*000e*/ 	.short	(.L_3 - .L_2)
	.align		4
.L_2:
        /*0010*/ 	.word	index@(_Z9BranchGPUPiS_S_S_iS_S_l)
        /*0014*/ 	.word	0x00000000


	//----- nvinfo : EIATTR_REGCOUNT
	.align		4
.L_3:
        /*0018*/ 	.byte	0x04, 0x2f
        /*001a*/ 	.short	(.L_5 - .L_4)
	.align		4
.L_4:
        /*001c*/ 	.word	index@(_Z8BoundGPUPiS_S_S_S_iiiS_S_l)
        /*0020*/ 	.word	0x00000020


	//----- nvinfo : EIATTR_FRAME_SIZE
	.align		4
.L_5:
        /*0024*/ 	.byte	0x04, 0x11
        /*0026*/ 	.short	(.L_7 - .L_6)
	.align		4
.L_6:
        /*0028*/ 	.word	index@(_Z8BoundGPUPiS_S_S_S_iiiS_S_l)
        /*002c*/ 	.word	0x00000000


	//----- nvinfo : EIATTR_MIN_STACK_SIZE
	.align		4
.L_7:
        /*0030*/ 	.byte	0x04, 0x12
        /*0032*/ 	.short	(.L_9 - .L_8)
	.align		4
.L_8:
        /*0034*/ 	.word	index@(_Z8BoundGPUPiS_S_S_S_iiiS_S_l)
        /*0038*/ 	.word	0x00000000


	//----- nvinfo : EIATTR_MIN_STACK_SIZE
	.align		4
.L_9:
        /*003c*/ 	.byte	0x04, 0x12
        /*003e*/ 	.short	(.L_11 - .L_10)
	.align		4
.L_10:
        /*0040*/ 	.word	index@(_Z9BranchGPUPiS_S_S_iS_S_l)
        /*0044*/ 	.word	0x00000000
.L_11:


//--------------------- .nv.compat                --------------------------
	.section	.nv.compat,"",@"SHT_CUDA_COMPAT_INFO"
	.align	4
        /*0000*/ 	.byte	0x02, 0x09, 0x00, 0x00, 0x02, 0x02, 0x01, 0x00, 0x02, 0x05, 0x05, 0x00, 0x03, 0x07, 0x01, 0x01
        /*0010*/ 	.byte	0x02, 0x03, 0x00, 0x00, 0x02, 0x06, 0x01, 0x00, 0x04, 0x0b, 0x08, 0x00, 0x09, 0x00, 0x00, 0x00
        /*0020*/ 	.byte	0x00, 0x00, 0x00, 0x00


//--------------------- .nv.info._Z8BoundGPUPiS_S_S_S_iiiS_S_l --------------------------
	.section	.nv.info._Z8BoundGPUPiS_S_S_S_iiiS_S_l,"",@"SHT_CUDA_INFO"
	.sectionflags	@""
	.align	4


	//----- nvinfo : EIATTR_CUDA_API_VERSION
	.align		4
        /*0000*/ 	.byte	0x04, 0x37
        /*0002*/ 	.short	(.L_13 - .L_12)
.L_12:
        /*0004*/ 	.word	0x00000082


	//----- nvinfo : EIATTR_KPARAM_INFO
	.align		4
.L_13:
        /*0008*/ 	.byte	0x04, 0x17
        /*000a*/ 	.short	(.L_15 - .L_14)
.L_14:
        /*000c*/ 	.word	0x00000000
        /*0010*/ 	.short	0x000a
        /*0012*/ 	.short	0x0048
        /*0014*/ 	.byte	0x00, 0xf0, 0x21, 0x00


	//----- nvinfo : EIATTR_KPARAM_INFO
	.align		4
.L_15:
        /*0018*/ 	.byte	0x04, 0x17
        /*001a*/ 	.short	(.L_17 - .L_16)
.L_16:
        /*001c*/ 	.word	0x00000000
        /*0020*/ 	.short	0x0009
        /*0022*/ 	.short	0x0040
        /*0024*/ 	.byte	0x00, 0xf5, 0x21, 0x00


	//----- nvinfo : EIATTR_KPARAM_INFO
	.align		4
.L_17:
        /*0028*/ 	.byte	0x04, 0x17
        /*002a*/ 	.short	(.L_19 - .L_18)
.L_18:
        /*002c*/ 	.word	0x00000000
        /*0030*/ 	.short	0x0008
        /*0032*/ 	.short	0x0038
        /*0034*/ 	.byte	0x00, 0xf5, 0x21, 0x00


	//----- nvinfo : EIATTR_KPARAM_INFO
	.align		4
.L_19:
        /*0038*/ 	.byte	0x04, 0x17
        /*003a*/ 	.short	(.L_21 - .L_20)
.L_20:
        /*003c*/ 	.word	0x00000000
        /*0040*/ 	.short	0x0007
        /*0042*/ 	.short	0x0030
        /*0044*/ 	.byte	0x00, 0xf0, 0x11, 0x00


	//----- nvinfo : EIATTR_KPARAM_INFO
	.align		4
.L_21:
        /*0048*/ 	.byte	0x04, 0x17
        /*004a*/ 	.short	(.L_23 - .L_22)
.L_22:
        /*004c*/ 	.word	0x00000000
        /*0050*/ 	.short	0x0006
        /*0052*/ 	.short	0x002c
        /*0054*/ 	.byte	0x00, 0xf0, 0x11, 0x00


	//----- nvinfo : EIATTR_KPARAM_INFO
	.align		4
.L_23:
        /*0058*/ 	.byte	0x04, 0x17
        /*005a*/ 	.short	(.L_25 - .L_24)
.L_24:
        /*005c*/ 	.word	0x00000000
        /*0060*/ 	.short	0x0005
        /*0062*/ 	.short	0x0028
        /*0064*/ 	.byte	0x00, 0xf0, 0x11, 0x00


	//----- nvinfo : EIATTR_KPARAM_INFO
	.align		4
.L_25:
        /*0068*/ 	.byte	0x04, 0x17
        /*006a*/ 	.short	(.L_27 - .L_26)
.L_26:
        /*006c*/ 	.word	0x00000000
        /*0070*/ 	.short	0x0004
        /*0072*/ 	.short	0x0020
        /*0074*/ 	.byte	0x00, 0xf5, 0x21, 0x00


	//----- nvinfo : EIATTR_KPARAM_INFO
	.align		4
.L_27:
        /*0078*/ 	.byte	0x04, 0x17
        /*007a*/ 	.short	(.L_29 - .L_28)
.L_28:
        /*007c*/ 	.word	0x00000000
        /*0080*/ 	.short	0x0003
        /*0082*/ 	.short	0x0018
        /*0084*/ 	.byte	0x00, 0xf5, 0x21, 0x00


	//----- nvinfo : EIATTR_KPARAM_INFO
	.align		4
.L_29:
        /*0088*/ 	.byte	0x04, 0x17
        /*008a*/ 	.short	(.L_31 - .L_30)
.L_30:
        /*008c*/ 	.word	0x00000000
        /*0090*/ 	.short	0x0002
        /*0092*/ 	.short	0x0010
        /*0094*/ 	.byte	0x00, 0xf5, 0x21, 0x00


	//----- nvinfo : EIATTR_KPARAM_INFO
	.align		4
.L_31:
        /*0098*/ 	.byte	0x04, 0x17
        /*009a*/ 	.short	(.L_33 - .L_32)
.L_32:
        /*009c*/ 	.word	0x00000000
        /*00a0*/ 	.short	0x0001
        /*00a2*/ 	.short	0x0008
        /*00a4*/ 	.byte	0x00, 0xf5, 0x21, 0x00


	//----- nvinfo : EIATTR_KPARAM_INFO
	.align		4
.L_33:
        /*00a8*/ 	.byte	0x04, 0x17
        /*00aa*/ 	.short	(.L_35 - .L_34)
.L_34:
        /*00ac*/ 	.word	0x00000000
        /*00b0*/ 	.short	0x0000
        /*00b2*/ 	.short	0x0000
        /*00b4*/ 	.byte	0x00, 0xf5, 0x21, 0x00


	//----- nvinfo : EIATTR_SPARSE_MMA_MASK
	.align		4
.L_35:
        /*00b8*/ 	.byte	0x03, 0x50
        /*00ba*/ 	.short	0x0000


	//----- nvinfo : EIATTR_MAXREG_COUNT
	.align		4
        /*00bc*/ 	.byte	0x03, 0x1b
        /*00be*/ 	.short	0x00ff


	//----- nvinfo : EIATTR_MERCURY_ISA_VERSION
	.align		4
        /*00c0*/ 	.byte	0x03, 0x5f
        /*00c2*/ 	.short	0x0101


	//----- nvinfo : EIATTR_VRC_CTA_INIT_COUNT
	.align		4
        /*00c4*/ 	.byte	0x02, 0x4a
	.zero		1
	.zero		1


	//----- nvinfo : EIATTR_EXIT_INSTR_OFFSETS
	.align		4
        /*00c8*/ 	.byte	0x04, 0x1c
        /*00ca*/ 	.short	(.L_37 - .L_36)


	//   ....[0]....
.L_36:
        /*00cc*/ 	.word	0x00000080


	//   ....[1]....
        /*00d0*/ 	.word	0x000010a0


	//----- nvinfo : EIATTR_CRS_STACK_SIZE
	.align		4
.L_37:
        /*00d4*/ 	.byte	0x04, 0x1e
        /*00d6*/ 	.short	(.L_39 - .L_38)
.L_38:
        /*00d8*/ 	.word	0x00000000


	//----- nvinfo : EIATTR_CBANK_PARAM_SIZE
	.align		4
.L_39:
        /*00dc*/ 	.byte	0x03, 0x19
        /*00de*/ 	.short	0x0050


	//----- nvinfo : EIATTR_PARAM_CBANK
	.align		4
        /*00e0*/ 	.byte	0x04, 0x0a
        /*00e2*/ 	.short	(.L_41 - .L_40)
	.align		4
.L_40:
        /*00e4*/ 	.word	index@(.nv.constant0._Z8BoundGPUPiS_S_S_S_iiiS_S_l)
        /*00e8*/ 	.short	0x0380
        /*00ea*/ 	.short	0x0050


	//----- nvinfo : EIATTR_SW_WAR
	.align		4
.L_41:
        /*00ec*/ 	.byte	0x04, 0x36
        /*00ee*/ 	.short	(.L_43 - .L_42)
.L_42:
        /*00f0*/ 	.word	0x00000008
.L_43:


//--------------------- .nv.info._Z9BranchGPUPiS_S_S_iS_S_l --------------------------
	.section	.nv.info._Z9BranchGPUPiS_S_S_iS_S_l,"",@"SHT_CUDA_INFO"
	.sectionflags	@""
	.align	4


	//----- nvinfo : EIATTR_CUDA_API_VERSION
	.align		4
        /*0000*/ 	.byte	0x04, 0x37
        /*0002*/ 	.short	(.L_45 - .L_44)
.L_44:
        /*0004*/ 	.word	0x00000082


	//----- nvinfo : EIATTR_KPARAM_INFO
	.align		4
.L_45:
        /*0008*/ 	.byte	0x04, 0x17
        /*000a*/ 	.short	(.L_47 - .L_46)
.L_46:
        /*000c*/ 	.word	0x00000000
        /*0010*/ 	.short	0x0007
        /*0012*/ 	.short	0x0038
        /*0014*/ 	.byte	0x00, 0xf0, 0x21, 0x00


	//----- nvinfo : EIATTR_KPARAM_INFO
	.align		4
.L_47:
        /*0018*/ 	.byte	0x04, 0x17
        /*001a*/ 	.short	(.L_49 - .L_48)
.L_48:
        /*001c*/ 	.word	0x00000000
        /*0020*/ 	.short	0x0006
        /*0022*/ 	.short	0x0030
        /*0024*/ 	.byte	0x00, 0xf5, 0x21, 0x00


	//----- nvinfo : EIATTR_KPARAM_INFO
	.align		4
.L_49:
        /*0028*/ 	.byte	0x04, 0x17
        /*002a*/ 	.short	(.L_51 - .L_50)
.L_50:
        /*002c*/ 	.word	0x00000000
        /*0030*/ 	.short	0x0005
        /*0032*/ 	.short	0x0028
        /*0034*/ 	.byte	0x00, 0xf5, 0x21, 0x00


	//----- nvinfo : EIATTR_KPARAM_INFO
	.align		4
.L_51:
        /*0038*/ 	.byte	0x04, 0x17
        /*003a*/ 	.short	(.L_53 - .L_52)
.L_52:
        /*003c*/ 	.word	0x00000000
        /*0040*/ 	.short	0x0004
        /*0042*/ 	.short	0x0020
        /*0044*/ 	.byte	0x00, 0xf0, 0x11, 0x00


	//----- nvinfo : EIATTR_KPARAM_INFO
	.align		4
.L_53:
        /*0048*/ 	.byte	0x04, 0x17
        /*004a*/ 	.short	(.L_55 - .L_54)
.L_54:
        /*004c*/ 	.word	0x00000000
        /*0050*/ 	.short	0x0003
        /*0052*/ 	.short	0x0018
        /*0054*/ 	.byte	0x00, 0xf5, 0x21, 0x00


	//----- nvinfo : EIATTR_KPARAM_INFO
	.align		4
.L_55:
        /*0058*/ 	.byte	0x04, 0x17
        /*005a*/ 	.short	(.L_57 - .L_56)
.L_56:
        /*005c*/ 	.word	0x00000000
        /*0060*/ 	.short	0x0002
        /*0062*/ 	.short	0x0010
        /*0064*/ 	.byte	0x00, 0xf5, 0x21, 0x00


	//----- nvinfo : EIATTR_KPARAM_INFO
	.align		4
.L_57:
        /*0068*/ 	.byte	0x04, 0x17
        /*006a*/ 	.short	(.L_59 - .L_58)
.L_58:
        /*006c*/ 	.word	0x00000000
        /*0070*/ 	.short	0x0001
        /*0072*/ 	.short	0x0008
        /*0074*/ 	.byte	0x00, 0xf5, 0x21, 0x00


	//----- nvinfo : EIATTR_KPARAM_INFO
	.align		4
.L_59:
        /*0078*/ 	.byte	0x04, 0x17
        /*007a*/ 	.short	(.L_61 - .L_60)
.L_60:
        /*007c*/ 	.word	0x00000000
        /*0080*/ 	.short	0x0000
        /*0082*/ 	.short	0x0000
        /*0084*/ 	.byte	0x00, 0xf5, 0x21, 0x00


	//----- nvinfo : EIATTR_SPARSE_MMA_MASK
	.align		4
.L_61:
        /*0088*/ 	.byte	0x03, 0x50
        /*008a*/ 	.short	0x0000


	//----- nvinfo : EIATTR_MAXREG_COUNT
	.align		4
        /*008c*/ 	.byte	0x03, 0x1b
        /*008e*/ 	.short	0x00ff


	//----- nvinfo : EIATTR_MERCURY_ISA_VERSION
	.align		4
        /*0090*/ 	.byte	0x03, 0x5f
        /*0092*/ 	.short	0x0101


	//----- nvinfo : EIATTR_VRC_CTA_INIT_COUNT
	.align		4
        /*0094*/ 	.byte	0x02, 0x4a
	.zero		1
	.zero		1


	//----- nvinfo : EIATTR_EXIT_INSTR_OFFSETS
	.align		4
        /*0098*/ 	.byte	0x04, 0x1c
        /*009a*/ 	.short	(.L_63 - .L_62)


	//   ....[0]....
.L_62:
        /*009c*/ 	.word	0x00000080


	//   ....[1]....
        /*00a0*/ 	.word	0x00000240


	//   ....[2]....
        /*00a4*/ 	.word	0x000002b0


	//----- nvinfo : EIATTR_CRS_STACK_SIZE
	.align		4
.L_63:
        /*00a8*/ 	.byte	0x04, 0x1e
        /*00aa*/ 	.short	(.L_65 - .L_64)
.L_64:
        /*00ac*/ 	.word	0x00000000


	//----- nvinfo : EIATTR_CBANK_PARAM_SIZE
	.align		4
.L_65:
        /*00b0*/ 	.byte	0x03, 0x19
        /*00b2*/ 	.short	0x0040


	//----- nvinfo : EIATTR_PARAM_CBANK
	.align		4
        /*00b4*/ 	.byte	0x04, 0x0a
        /*00b6*/ 	.short	(.L_67 - .L_66)
	.align		4
.L_66:
        /*00b8*/ 	.word	index@(.nv.constant0._Z9BranchGPUPiS_S_S_iS_S_l)
        /*00bc*/ 	.short	0x0380
        /*00be*/ 	.short	0x0040


	//----- nvinfo : EIATTR_SW_WAR
	.align		4
.L_67:
        /*00c0*/ 	.byte	0x04, 0x36
        /*00c2*/ 	.short	(.L_69 - .L_68)
.L_68:
        /*00c4*/ 	.word	0x00000008
.L_69:


//--------------------- .nv.callgraph             --------------------------
	.section	.nv.callgraph,"",@"SHT_CUDA_CALLGRAPH"
	.align	4
	.sectionentsize	8
	.align		4
        /*0000*/ 	.word	0x00000000
	.align		4
        /*0004*/ 	.word	0xffffffff
	.align		4
        /*0008*/ 	.word	0x00000000
	.align		4
        /*000c*/ 	.word	0xfffffffe
	.align		4
        /*0010*/ 	.word	0x00000000
	.align		4
        /*0014*/ 	.word	0xfffffffd
	.align		4
        /*0018*/ 	.word	0x00000000
	.align		4
        /*001c*/ 	.word	0xfffffffc


//--------------------- .text._Z8BoundGPUPiS_S_S_S_iiiS_S_l --------------------------
	.section	.text._Z8BoundGPUPiS_S_S_S_iiiS_S_l,"ax",@progbits
	.align	128
        .global         _Z8BoundGPUPiS_S_S_S_iiiS_S_l
        .type           _Z8BoundGPUPiS_S_S_S_iiiS_S_l,@function
        .size           _Z8BoundGPUPiS_S_S_S_iiiS_S_l,(.L_x_17 - _Z8BoundGPUPiS_S_S_S_iiiS_S_l)
        .other          _Z8BoundGPUPiS_S_S_S_iiiS_S_l,@"STO_CUDA_ENTRY STV_DEFAULT"
_Z8BoundGPUPiS_S_S_S_iiiS_S_l:
.text._Z8BoundGPUPiS_S_S_S_iiiS_S_l:
[----:B------:R-:W-:Y:S01]  /*0000*/  LDC R1, c[0x0][0x37c] ;  /* 0x0000df00ff017b82 */ /* 0x000fe20000000800 */
[----:B------:R-:W0:Y:S07]  /*0010*/  S2R R3, SR_TID.X ;  /* 0x0000000000037919 */ /* 0x000e2e0000002100 */
[----:B------:R-:W0:Y:S01]  /*0020*/  S2UR UR4, SR_CTAID.X ;  /* 0x00000000000479c3 */ /* 0x000e220000002500 */
[----:B------:R-:W1:Y:S07]  /*0030*/  LDCU.64 UR6, c[0x0][0x3c8] ;  /* 0x00007900ff0677ac */ /* 0x000e6e0008000a00 */
[----:B------:R-:W0:Y:S02]  /*0040*/  LDC R10, c[0x0][0x360] ;  /* 0x0000d800ff0a7b82 */ /* 0x000e240000000800 */
[----:B0-----:R-:W-:-:S05]  /*0050*/  IMAD R10, R10, UR4, R3 ;  /* 0x000000040a0a7c24 */ /* 0x001fca000f8e0203 */
[----:B-1----:R-:W-:-:S04]  /*0060*/  ISETP.GE.U32.AND P0, PT, R10, UR6, PT ;  /* 0x000000060a007c0c */ /* 0x002fc8000bf06070 */
[----:B------:R-:W-:-:S13]  /*0070*/  ISETP.GE.AND.EX P0, PT, RZ, UR7, PT, P0 ;  /* 0x00000007ff007c0c */ /* 0x000fda000bf06300 */
[----:B------:R-:W-:Y:S05]  /*0080*/  @P0 EXIT ;  /* 0x000000000000094d */ /* 0x000fea0003800000 */
[----:B------:R-:W0:Y:S01]  /*0090*/  LDCU.64 UR6, c[0x0][0x390] ;  /* 0x00007200ff0677ac */ /* 0x000e220008000a00 */
[----:B------:R-:W-:Y:S01]  /*00a0*/  IMAD.SHL.U32 R12, R10, 0x4, RZ ;  /* 0x000000040a0c7824 */ /* 0x000fe200078e00ff */
[----:B------:R-:W-:Y:S01]  /*00b0*/  SHF.R.U32.HI R10, RZ, 0x1e, R10 ;  /* 0x0000001eff0a7819 */ /* 0x000fe2000001160a */
[----:B------:R-:W1:Y:S01]  /*00c0*/  LDC R22, c[0x0][0x3ac] ;  /* 0x0000eb00ff167b82 */ /* 0x000e620000000800 */
[----:B------:R-:W2:Y:S01]  /*00d0*/  LDCU.64 UR4, c[0x0][0x358] ;  /* 0x00006b00ff0477ac */ /* 0x000ea20008000a00 */
[----:B------:R-:W3:Y:S01]  /*00e0*/  LDCU.128 UR8, c[0x0][0x380] ;  /* 0x00007000ff0877ac */ /* 0x000ee20008000c00 */
[----:B0-----:R-:W-:Y:S01]  /*00f0*/  IADD3 R4, P0, PT, R12, UR6, RZ ;  /* 0x000000060c047c10 */ /* 0x001fe2000ff1e0ff */
[----:B------:R-:W0:Y:S03]  /*0100*/  LDCU UR6, c[0x0][0x3b0] ;  /* 0x00007600ff0677ac */ /* 0x000e260008000800 */
[----:B------:R-:W-:Y:S01]  /*0110*/  IADD3.X R5, PT, PT, R10, UR7, RZ, P0, !PT ;  /* 0x000000070a057c10 */ /* 0x000fe200087fe4ff */
[----:B------:R-:W4:Y:S04]  /*0120*/  LDCU UR7, c[0x0][0x3ac] ;  /* 0x00007580ff0777ac */ /* 0x000f280008000800 */
[----:B--2---:R-:W1:Y:S01]  /*0130*/  LDG.E R11, desc[UR4][R4.64] ;  /* 0x00000004040b7981 */ /* 0x004e62000c1e1900 */
[----:B---3--:R-:W-:-:S02]  /*0140*/  IADD3 R6, P0, PT, R12, UR8, RZ ;  /* 0x000000080c067c10 */ /* 0x008fc4000ff1e0ff */
[----:B------:R-:W-:Y:S02]  /*0150*/  IADD3 R8, P1, PT, R12, UR10, RZ ;  /* 0x0000000a0c087c10 */ /* 0x000fe4000ff3e0ff */
[C---:B------:R-:W-:Y:S02]  /*0160*/  IADD3.X R7, PT, PT, R10.reuse, UR9, RZ, P0, !PT ;  /* 0x000000090a077c10 */ /* 0x040fe400087fe4ff */
[----:B------:R-:W-:-:S03]  /*0170*/  IADD3.X R9, PT, PT, R10, UR11, RZ, P1, !PT ;  /* 0x0000000b0a097c10 */ /* 0x000fc60008ffe4ff */
[----:B------:R2:W5:Y:S04]  /*0180*/  LDG.E R2, desc[UR4][R6.64] ;  /* 0x0000000406027981 */ /* 0x000568000c1e1900 */
[----:B------:R2:W5:Y:S01]  /*0190*/  LDG.E R0, desc[UR4][R8.64] ;  /* 0x0000000408007981 */ /* 0x000562000c1e1900 */
[----:B------:R-:W-:Y:S01]  /*01a0*/  BSSY.RECONVERGENT B0, `(.L_x_0) ;  /* 0x0000015000007945 */ /* 0x000fe20003800200 */
[----:B------:R-:W-:Y:S02]  /*01b0*/  IMAD.MOV.U32 R3, RZ, RZ, RZ ;  /* 0x000000ffff037224 */ /* 0x000fe400078e00ff */
[----:B------:R-:W-:Y:S01]  /*01c0*/  IMAD.MOV.U32 R13, RZ, RZ, RZ ;  /* 0x000000ffff0d7224 */ /* 0x000fe200078e00ff */
[----:B-1----:R-:W-:-:S13]  /*01d0*/  ISETP.GT.AND P0, PT, R11, R22, PT ;  /* 0x000000160b00720c */ /* 0x002fda0003f04270 */
[----:B0-2-4-:R-:W-:Y:S05]  /*01e0*/  @P0 BRA `(.L_x_1) ;  /* 0x0000000000400947 */ /* 0x015fea0003800000 */
[----:B------:R-:W0:Y:S01]  /*01f0*/  LDC.64 R16, c[0x0][0x3b8] ;  /* 0x0000ee00ff107b82 */ /* 0x000e220000000a00 */
[----:B------:R-:W-:-:S07]  /*0200*/  VIADD R22, R22, 0x1 ;  /* 0x0000000116167836 */ /* 0x000fce0000000000 */
[----:B------:R-:W1:Y:S02]  /*0210*/  LDC.64 R14, c[0x0][0x3c0] ;  /* 0x0000f000ff0e7b82 */ /* 0x000e640000000a00 */
.L_x_2:
[----:B0-----:R-:W-:-:S05]  /*0220*/  IMAD.WIDE R18, R11, 0x4, R16 ;  /* 0x000000040b127825 */ /* 0x001fca00078e0210 */
[----:B------:R-:W2:Y:S01]  /*0230*/  LDG.E R3, desc[UR4][R18.64] ;  /* 0x0000000412037981 */ /* 0x000ea2000c1e1900 */
[----:B-1----:R-:W-:-:S05]  /*0240*/  IMAD.WIDE R20, R11, 0x4, R14 ;  /* 0x000000040b147825 */ /* 0x002fca00078e020e */
[----:B-----5:R0:W5:Y:S01]  /*0250*/  LDG.E R13, desc[UR4][R20.64] ;  /* 0x00000004140d7981 */ /* 0x020162000c1e1900 */
[----:B--2---:R-:W-:-:S05]  /*0260*/  IMAD.IADD R23, R2, 0x1, R3 ;  /* 0x0000000102177824 */ /* 0x004fca00078e0203 */
[----:B------:R-:W-:-:S13]  /*0270*/  ISETP.GT.AND P0, PT, R23, UR6, PT ;  /* 0x0000000617007c0c */ /* 0x000fda000bf04270 */
[----:B0-----:R-:W-:Y:S05]  /*0280*/  @P0 BRA `(.L_x_1) ;  /* 0x0000000000180947 */ /* 0x001fea0003800000 */
[C---:B------:R-:W-:Y:S01]  /*0290*/  ISETP.NE.AND P0, PT, R11.reuse, UR7, PT ;  /* 0x000000070b007c0c */ /* 0x040fe2000bf05270 */
[----:B------:R-:W-:Y:S02]  /*02a0*/  VIADD R11, R11, 0x1 ;  /* 0x000000010b0b7836 */ /* 0x000fe40000000000 */
[----:B-----5:R-:W-:Y:S02]  /*02b0*/  IMAD.IADD R0, R0, 0x1, R13 ;  /* 0x0000000100007824 */ /* 0x020fe400078e020d */
[----:B------:R-:W-:-:S08]  /*02c0*/  IMAD.MOV.U32 R2, RZ, RZ, R23 ;  /* 0x000000ffff027224 */ /* 0x000fd000078e0017 */
[----:B------:R-:W-:Y:S05]  /*02d0*/  @P0 BRA `(.L_x_2) ;  /* 0xfffffffc00d00947 */ /* 0x000fea000383ffff */
[----:B------:R-:W-:-:S07]  /*02e0*/  IMAD.MOV.U32 R11, RZ, RZ, R22 ;  /* 0x000000ffff0b7224 */ /* 0x000fce00078e0016 */
.L_x_1:
[----:B------:R-:W-:Y:S05]  /*02f0*/  BSYNC.RECONVERGENT B0 ;  /* 0x0000000000007941 */ /* 0x000fea0003800200 */
.L_x_0:
[----:B------:R-:W-:Y:S01]  /*0300*/  ISETP.NE.AND P0, PT, R3, RZ, PT ;  /* 0x000000ff0300720c */ /* 0x000fe20003f05270 */
[----:B------:R-:W-:Y:S01]  /*0310*/  BSSY.RECONVERGENT B0, `(.L_x_3) ;  /* 0x0000021000007945 */ /* 0x000fe20003800200 */
[----:B------:R-:W-:-:S11]  /*0320*/  IMAD.MOV.U32 R17, RZ, RZ, RZ ;  /* 0x000000ffff117224 */ /* 0x000fd600078e00ff */
[----:B------:R-:W-:Y:S05]  /*0330*/  @!P0 BRA `(.L_x_4) ;  /* 0x0000000000788947 */ /* 0x000fea0003800000 */
[----:B------:R-:W-:Y:S01]  /*0340*/  IABS R16, R3 ;  /* 0x0000000300107213 */ /* 0x000fe20000000000 */
[----:B------:R-:W0:Y:S03]  /*0350*/  LDCU UR6, c[0x0][0x3b0] ;  /* 0x00007600ff0677ac */ /* 0x000e260008000800 */
[----:B------:R-:W1:Y:S08]  /*0360*/  I2F.RP R17, R16 ;  /* 0x0000001000117306 */ /* 0x000e700000209400 */
[----:B-1----:R-:W1:Y:S01]  /*0370*/  MUFU.RCP R17, R17 ;  /* 0x0000001100117308 */ /* 0x002e620000001000 */
[----:B0----5:R-:W-:-:S05]  /*0380*/  IADD3 R14, PT, PT, -R2, UR6, RZ ;  /* 0x00000006020e7c10 */ /* 0x021fca000fffe1ff */
[----:B------:R-:W-:Y:S01]  /*0390*/  IMAD R18, R14, R13, RZ ;  /* 0x0000000d0e127224 */ /* 0x000fe200078e02ff */
[----:B------:R-:W-:Y:S01]  /*03a0*/  IABS R14, R3 ;  /* 0x00000003000e7213 */ /* 0x000fe20000000000 */
[----:B-1----:R-:W-:-:S04]  /*03b0*/  VIADD R15, R17, 0xffffffe ;  /* 0x0ffffffe110f7836 */ /* 0x002fc80000000000 */
[----:B------:R-:W-:Y:S02]  /*03c0*/  IMAD.MOV R17, RZ, RZ, -R14 ;  /* 0x000000ffff117224 */ /* 0x000fe400078e0a0e */
[----:B------:R-:W-:Y:S01]  /*03d0*/  IMAD.MOV.U32 R14, RZ, RZ, RZ ;  /* 0x000000ffff0e7224 */ /* 0x000fe200078e00ff */
[----:B------:R-:W0:Y:S02]  /*03e0*/  F2I.FTZ.U32.TRUNC.NTZ R15, R15 ;  /* 0x0000000f000f7305 */ /* 0x000e24000021f000 */
[----:B0-----:R-:W-:-:S04]  /*03f0*/  IMAD.MOV R19, RZ, RZ, -R15 ;  /* 0x000000ffff137224 */ /* 0x001fc800078e0a0f */
[----:B------:R-:W-:Y:S01]  /*0400*/  IMAD R13, R19, R16, RZ ;  /* 0x00000010130d7224 */ /* 0x000fe200078e02ff */
[----:B------:R-:W-:Y:S02]  /*0410*/  IABS R19, R18 ;  /* 0x0000001200137213 */ /* 0x000fe40000000000 */
[----:B------:R-:W-:Y:S01]  /*0420*/  LOP3.LUT R18, R18, R3, RZ, 0x3c, !PT ;  /* 0x0000000312127212 */ /* 0x000fe200078e3cff */
[----:B------:R-:W-:-:S03]  /*0430*/  IMAD.HI.U32 R14, R15, R13, R14 ;  /* 0x0000000d0f0e7227 */ /* 0x000fc600078e000e */
[----:B------:R-:W-:Y:S01]  /*0440*/  ISETP.GE.AND P2, PT, R18, RZ, PT ;  /* 0x000000ff1200720c */ /* 0x000fe20003f46270 */
[----:B------:R-:W-:Y:S02]  /*0450*/  IMAD.MOV.U32 R13, RZ, RZ, R19 ;  /* 0x000000ffff0d7224 */ /* 0x000fe400078e0013 */
[----:B------:R-:W-:Y:S02]  /*0460*/  IMAD.MOV.U32 R15, RZ, RZ, R17 ;  /* 0x000000ffff0f7224 */ /* 0x000fe400078e0011 */
[----:B------:R-:W-:-:S04]  /*0470*/  IMAD.HI.U32 R14, R14, R13, RZ ;  /* 0x0000000d0e0e7227 */ /* 0x000fc800078e00ff */
[----:B------:R-:W-:-:S05]  /*0480*/  IMAD R13, R14, R15, R13 ;  /* 0x0000000f0e0d7224 */ /* 0x000fca00078e020d */
[----:B------:R-:W-:-:S13]  /*0490*/  ISETP.GT.U32.AND P1, PT, R16, R13, PT ;  /* 0x0000000d1000720c */ /* 0x000fda0003f24070 */
[----:B------:R-:W-:Y:S02]  /*04a0*/  @!P1 IMAD.IADD R13, R13, 0x1, -R16 ;  /* 0x000000010d0d9824 */ /* 0x000fe400078e0a10 */
[----:B------:R-:W-:Y:S01]  /*04b0*/  @!P1 VIADD R14, R14, 0x1 ;  /* 0x000000010e0e9836 */ /* 0x000fe20000000000 */
[----:B------:R-:W-:Y:S02]  /*04c0*/  ISETP.NE.AND P1, PT, R3, RZ, PT ;  /* 0x000000ff0300720c */ /* 0x000fe40003f25270 */
[----:B------:R-:W-:-:S13]  /*04d0*/  ISETP.GE.U32.AND P0, PT, R13, R16, PT ;  /* 0x000000100d00720c */ /* 0x000fda0003f06070 */
[----:B------:R-:W-:-:S04]  /*04e0*/  @P0 VIADD R14, R14, 0x1 ;  /* 0x000000010e0e0836 */ /* 0x000fc80000000000 */
[----:B------:R-:W-:Y:S01]  /*04f0*/  @!P2 IMAD.MOV R14, RZ, RZ, -R14 ;  /* 0x000000ffff0ea224 */ /* 0x000fe200078e0a0e */
[----:B------:R-:W-:-:S05]  /*0500*/  @!P1 LOP3.LUT R14, RZ, R3, RZ, 0x33, !PT ;  /* 0x00000003ff0e9212 */ /* 0x000fca00078e33ff */
[----:B------:R-:W-:-:S07]  /*0510*/  IMAD.MOV.U32 R17, RZ, RZ, R14 ;  /* 0x000000ffff117224 */ /* 0x000fce00078e000e */
.L_x_4:
[----:B------:R-:W-:Y:S05]  /*0520*/  BSYNC.RECONVERGENT B0 ;  /* 0x0000000000007941 */ /* 0x000fea0003800200 */
.L_x_3:
[----:B------:R-:W0:Y:S01]  /*0530*/  LDCU.64 UR6, c[0x0][0x3a0] ;  /* 0x00007400ff0677ac */ /* 0x000e220008000a00 */
[----:B-----5:R-:W-:Y:S01]  /*0540*/  IMAD.IADD R17, R0, 0x1, R17 ;  /* 0x0000000100117824 */ /* 0x020fe200078e0211 */
[----:B------:R-:W-:Y:S01]  /*0550*/  BSSY.RECONVERGENT B0, `(.L_x_5) ;  /* 0x00000b0000007945 */ /* 0x000fe20003800200 */
[----:B------:R-:W1:Y:S01]  /*0560*/  LDCU UR8, c[0x0][0x3ac] ;  /* 0x00007580ff0877ac */ /* 0x000e620008000800 */
[----:B------:R-:W2:Y:S01]  /*0570*/  LDCU UR9, c[0x0][0x3b0] ;  /* 0x00007600ff0977ac */ /* 0x000ea20008000800 */
[----:B0-----:R-:W-:-:S04]  /*0580*/  IADD3 R14, P0, PT, R12, UR6, RZ ;  /* 0x000000060c0e7c10 */ /* 0x001fc8000ff1e0ff */
[----:B------:R-:W-:Y:S02]  /*0590*/  IADD3.X R15, PT, PT, R10, UR7, RZ, P0, !PT ;  /* 0x000000070a0f7c10 */ /* 0x000fe400087fe4ff */
[----:B-1----:R-:W-:-:S03]  /*05a0*/  ISETP.GE.AND P0, PT, R11, UR8, PT ;  /* 0x000000080b007c0c */ /* 0x002fc6000bf06270 */
[----:B------:R0:W-:Y:S04]  /*05b0*/  STG.E desc[UR4][R14.64], R17 ;  /* 0x000000110e007986 */ /* 0x0001e8000c101904 */
[----:B------:R0:W-:Y:S04]  /*05c0*/  STG.E desc[UR4][R6.64], R2 ;  /* 0x0000000206007986 */ /* 0x0001e8000c101904 */
[----:B------:R0:W-:Y:S04]  /*05d0*/  STG.E desc[UR4][R8.64], R0 ;  /* 0x0000000008007986 */ /* 0x0001e8000c101904 */
[----:B------:R0:W-:Y:S01]  /*05e0*/  STG.E desc[UR4][R4.64], R11 ;  /* 0x0000000b04007986 */ /* 0x0001e2000c101904 */
[----:B--2---:R-:W-:Y:S05]  /*05f0*/  @P0 BRA `(.L_x_6) ;  /* 0x0000000800940947 */ /* 0x004fea0003800000 */
[C---:B------:R-:W-:Y:S01]  /*0600*/  VIADD R3, R11.reuse, -UR8 ;  /* 0x800000080b037c36 */ /* 0x040fe20008000000 */
[----:B------:R-:W-:Y:S01]  /*0610*/  IADD3 R13, PT, PT, -R11, UR8, RZ ;  /* 0x000000080b0d7c10 */ /* 0x000fe2000fffe1ff */
[----:B------:R-:W-:Y:S03]  /*0620*/  BSSY.RECONVERGENT B1, `(.L_x_7) ;  /* 0x000004f000017945 */ /* 0x000fe60003800200 */
[----:B------:R-:W-:Y:S02]  /*0630*/  ISETP.GT.U32.AND P1, PT, R3, -0x8, PT ;  /* 0xfffffff80300780c */ /* 0x000fe40003f24070 */
[----:B------:R-:W-:-:S04]  /*0640*/  LOP3.LUT R27, R13, 0x7, RZ, 0xc0, !PT ;  /* 0x000000070d1b7812 */ /* 0x000fc800078ec0ff */
[----:B------:R-:W-:-:S07]  /*0650*/  ISETP.NE.AND P0, PT, R27, RZ, PT ;  /* 0x000000ff1b00720c */ /* 0x000fce0003f05270 */
[----:B------:R-:W-:Y:S06]  /*0660*/  @P1 BRA `(.L_x_8) ;  /* 0x0000000400281947 */ /* 0x000fec0003800000 */
[----:B0-----:R-:W0:Y:S01]  /*0670*/  LDC.64 R4, c[0x0][0x3b8] ;  /* 0x0000ee00ff047b82 */ /* 0x001e220000000a00 */
[----:B------:R-:W-:-:S05]  /*0680*/  LOP3.LUT R16, R13, 0xfffffff8, RZ, 0xc0, !PT ;  /* 0xfffffff80d107812 */ /* 0x000fca00078ec0ff */
[----:B------:R-:W-:Y:S02]  /*0690*/  IMAD.MOV R16, RZ, RZ, -R16 ;  /* 0x000000ffff107224 */ /* 0x000fe400078e0a10 */
[----:B------:R-:W1:Y:S01]  /*06a0*/  LDC.64 R6, c[0x0][0x3c0] ;  /* 0x0000f000ff067b82 */ /* 0x000e620000000a00 */
[----:B0-----:R-:W-:-:S05]  /*06b0*/  IADD3 R4, P1, PT, R4, 0x10, RZ ;  /* 0x0000001004047810 */ /* 0x001fca0007f3e0ff */
[----:B------:R-:W-:Y:S01]  /*06c0*/  IMAD.X R5, RZ, RZ, R5, P1 ;  /* 0x000000ffff057224 */ /* 0x000fe200008e0605 */
[----:B-1----:R-:W-:-:S05]  /*06d0*/  IADD3 R6, P2, PT, R6, 0x10, RZ ;  /* 0x0000001006067810 */ /* 0x002fca0007f5e0ff */
[----:B------:R-:W-:-:S08]  /*06e0*/  IMAD.X R7, RZ, RZ, R7, P2 ;  /* 0x000000ffff077224 */ /* 0x000fd000010e0607 */
.L_x_9:
[----:B------:R-:W-:-:S05]  /*06f0*/  IMAD.WIDE R8, R11, 0x4, R4 ;  /* 0x000000040b087825 */ /* 0x000fca00078e0204 */
[----:B------:R-:W2:Y:S04]  /*0700*/  LDG.E R3, desc[UR4][R8.64+-0x10] ;  /* 0xfffff00408037981 */ /* 0x000ea8000c1e1900 */
[----:B------:R-:W3:Y:S04]  /*0710*/  LDG.E R18, desc[UR4][R8.64+-0xc] ;  /* 0xfffff40408127981 */ /* 0x000ee8000c1e1900 */
[----:B------:R-:W4:Y:S04]  /*0720*/  LDG.E R21, desc[UR4][R8.64+-0x8] ;  /* 0xfffff80408157981 */ /* 0x000f28000c1e1900 */
[----:B------:R-:W5:Y:S04]  /*0730*/  LDG.E R14, desc[UR4][R8.64+-0x4] ;  /* 0xfffffc04080e7981 */ /* 0x000f68000c1e1900 */
[----:B------:R-:W5:Y:S04]  /*0740*/  LDG.E R20, desc[UR4][R8.64+0x4] ;  /* 0x0000040408147981 */ /* 0x000f68000c1e1900 */
[----:B------:R-:W5:Y:S01]  /*0750*/  LDG.E R25, desc[UR4][R8.64+0xc] ;  /* 0x00000c0408197981 */ /* 0x000f62000c1e1900 */
[----:B--2---:R-:W-:-:S05]  /*0760*/  IMAD.IADD R15, R3, 0x1, R2 ;  /* 0x00000001030f7824 */ /* 0x004fca00078e0202 */
[----:B------:R-:W-:Y:S02]  /*0770*/  ISETP.GT.AND P5, PT, R15, UR9, PT ;  /* 0x000000090f007c0c */ /* 0x000fe4000bfa4270 */
[----:B------:R-:W2:Y:S02]  /*0780*/  LDG.E R15, desc[UR4][R8.64] ;  /* 0x00000004080f7981 */ /* 0x000ea4000c1e1900 */
[----:B------:R-:W-:-:S05]  /*0790*/  SEL R3, R3, RZ, !P5 ;  /* 0x000000ff03037207 */ /* 0x000fca0006800000 */
[----:B------:R-:W-:-:S04]  /*07a0*/  IMAD.IADD R3, R3, 0x1, R2 ;  /* 0x0000000103037824 */ /* 0x000fc800078e0202 */
[----:B---3--:R-:W-:-:S05]  /*07b0*/  IMAD.IADD R2, R3, 0x1, R18 ;  /* 0x0000000103027824 */ /* 0x008fca00078e0212 */
[----:B------:R-:W-:-:S04]  /*07c0*/  ISETP.GT.AND P6, PT, R2, UR9, PT ;  /* 0x0000000902007c0c */ /* 0x000fc8000bfc4270 */
[----:B------:R-:W-:-:S05]  /*07d0*/  SEL R18, R18, RZ, !P6 ;  /* 0x000000ff12127207 */ /* 0x000fca0007000000 */
[----:B------:R-:W-:-:S04]  /*07e0*/  IMAD.IADD R22, R3, 0x1, R18 ;  /* 0x0000000103167824 */ /* 0x000fc800078e0212 */
[----:B----4-:R-:W-:Y:S02]  /*07f0*/  IMAD.IADD R17, R22, 0x1, R21 ;  /* 0x0000000116117824 */ /* 0x010fe400078e0215 */
[----:B------:R-:W-:-:S03]  /*0800*/  IMAD.WIDE R2, R11, 0x4, R6 ;  /* 0x000000040b027825 */ /* 0x000fc600078e0206 */
[----:B------:R-:W-:Y:S02]  /*0810*/  ISETP.GT.AND P1, PT, R17, UR9, PT ;  /* 0x0000000911007c0c */ /* 0x000fe4000bf24270 */
[----:B------:R0:W3:Y:S04]  /*0820*/  LDG.E R17, desc[UR4][R8.64+0x8] ;  /* 0x0000080408117981 */ /* 0x0000e8000c1e1900 */
[----:B------:R-:W4:Y:S01]  /*0830*/  LDG.E R18, desc[UR4][R2.64+-0x10] ;  /* 0xfffff00402127981 */ /* 0x000f22000c1e1900 */
[----:B------:R-:W-:-:S03]  /*0840*/  SEL R29, R21, RZ, !P1 ;  /* 0x000000ff151d7207 */ /* 0x000fc60004800000 */
[----:B------:R-:W4:Y:S02]  /*0850*/  LDG.E R19, desc[UR4][R2.64+-0xc] ;  /* 0xfffff40402137981 */ /* 0x000f24000c1e1900 */
[----:B------:R-:W-:Y:S02]  /*0860*/  IMAD.IADD R29, R22, 0x1, R29 ;  /* 0x00000001161d7824 */ /* 0x000fe400078e021d */
[----:B------:R-:W4:Y:S02]  /*0870*/  LDG.E R22, desc[UR4][R2.64+-0x4] ;  /* 0xfffffc0402167981 */ /* 0x000f24000c1e1900 */
[----:B-----5:R-:W-:Y:S02]  /*0880*/  IMAD.IADD R23, R29, 0x1, R14 ;  /* 0x000000011d177824 */ /* 0x020fe400078e020e */
[----:B------:R-:W5:Y:S03]  /*0890*/  LDG.E R21, desc[UR4][R2.64+-0x8] ;  /* 0xfffff80402157981 */ /* 0x000f66000c1e1900 */
[----:B------:R-:W-:Y:S01]  /*08a0*/  ISETP.GT.AND P2, PT, R23, UR9, PT ;  /* 0x0000000917007c0c */ /* 0x000fe2000bf44270 */
[----:B------:R-:W5:Y:S04]  /*08b0*/  LDG.E R26, desc[UR4][R2.64] ;  /* 0x00000004021a7981 */ /* 0x000f68000c1e1900 */
[----:B------:R-:W5:Y:S04]  /*08c0*/  LDG.E R23, desc[UR4][R2.64+0x4] ;  /* 0x0000040402177981 */ /* 0x000f68000c1e1900 */
[----:B------:R-:W5:Y:S04]  /*08d0*/  LDG.E R24, desc[UR4][R2.64+0x8] ;  /* 0x0000080402187981 */ /* 0x000f68000c1e1900 */
[----:B------:R3:W5:Y:S01]  /*08e0*/  LDG.E R28, desc[UR4][R2.64+0xc] ;  /* 0x00000c04021c7981 */ /* 0x000762000c1e1900 */
[----:B------:R-:W-:-:S05]  /*08f0*/  SEL R14, R14, RZ, !P2 ;  /* 0x000000ff0e0e7207 */ /* 0x000fca0005000000 */
[----:B------:R-:W-:Y:S02]  /*0900*/  IMAD.IADD R14, R29, 0x1, R14 ;  /* 0x000000011d0e7824 */ /* 0x000fe400078e020e */
[----:B------:R-:W-:Y:S02]  /*0910*/  VIADD R16, R16, 0x8 ;  /* 0x0000000810107836 */ /* 0x000fe40000000000 */
[----:B------:R-:W-:Y:S02]  /*0920*/  VIADD R11, R11, 0x8 ;  /* 0x000000080b0b7836 */ /* 0x000fe40000000000 */
[----:B--2---:R-:W-:-:S05]  /*0930*/  IMAD.IADD R29, R14, 0x1, R15 ;  /* 0x000000010e1d7824 */ /* 0x004fca00078e020f */
[----:B------:R-:W-:-:S04]  /*0940*/  ISETP.GT.AND P3, PT, R29, UR9, PT ;  /* 0x000000091d007c0c */ /* 0x000fc8000bf64270 */
[----:B------:R-:W-:-:S05]  /*0950*/  SEL R15, R15, RZ, !P3 ;  /* 0x000000ff0f0f7207 */ /* 0x000fca0005800000 */
[----:B------:R-:W-:-:S04]  /*0960*/  IMAD.IADD R15, R14, 0x1, R15 ;  /* 0x000000010e0f7824 */ /* 0x000fc800078e020f */
[----:B0-----:R-:W-:-:S05]  /*0970*/  IMAD.IADD R8, R15, 0x1, R20 ;  /* 0x000000010f087824 */ /* 0x001fca00078e0214 */
[----:B------:R-:W-:-:S04]  /*0980*/  ISETP.GT.AND P4, PT, R8, UR9, PT ;  /* 0x0000000908007c0c */ /* 0x000fc8000bf84270 */
[----:B------:R-:W-:-:S05]  /*0990*/  SEL R20, R20, RZ, !P4 ;  /* 0x000000ff14147207 */ /* 0x000fca0006000000 */
[----:B------:R-:W-:-:S04]  /*09a0*/  IMAD.IADD R20, R15, 0x1, R20 ;  /* 0x000000010f147824 */ /* 0x000fc800078e0214 */
[----:B---3--:R-:W-:Y:S01]  /*09b0*/  IMAD.IADD R2, R20, 0x1, R17 ;  /* 0x0000000114027824 */ /* 0x008fe200078e0211 */
[----:B----4-:R-:W-:-:S04]  /*09c0*/  SEL R3, R18, RZ, !P5 ;  /* 0x000000ff12037207 */ /* 0x010fc80006800000 */
[----:B------:R-:W-:-:S04]  /*09d0*/  ISETP.GT.AND P5, PT, R2, UR9, PT ;  /* 0x0000000902007c0c */ /* 0x000fc8000bfa4270 */
[----:B------:R-:W-:Y:S02]  /*09e0*/  SEL R17, R17, RZ, !P5 ;  /* 0x000000ff11117207 */ /* 0x000fe40006800000 */
[----:B------:R-:W-:-:S03]  /*09f0*/  SEL R19, R19, RZ, !P6 ;  /* 0x000000ff13137207 */ /* 0x000fc60007000000 */
[----:B------:R-:W-:Y:S01]  /*0a00*/  IMAD.IADD R2, R20, 0x1, R17 ;  /* 0x0000000114027824 */ /* 0x000fe200078e0211 */
[----:B------:R-:W-:Y:S02]  /*0a10*/  SEL R22, R22, RZ, !P2 ;  /* 0x000000ff16167207 */ /* 0x000fe40005000000 */
[----:B------:R-:W-:Y:S01]  /*0a20*/  IADD3 R3, PT, PT, R19, R3, R0 ;  /* 0x0000000313037210 */ /* 0x000fe20007ffe000 */
[----:B------:R-:W-:Y:S01]  /*0a30*/  IMAD.IADD R8, R2, 0x1, R25 ;  /* 0x0000000102087824 */ /* 0x000fe200078e0219 */
[----:B------:R-:W-:Y:S02]  /*0a40*/  ISETP.NE.AND P2, PT, R16, RZ, PT ;  /* 0x000000ff1000720c */ /* 0x000fe40003f45270 */
[----:B-----5:R-:W-:Y:S02]  /*0a50*/  SEL R0, R21, RZ, !P1 ;  /* 0x000000ff15007207 */ /* 0x020fe40004800000 */
[----:B------:R-:W-:Y:S02]  /*0a60*/  SEL R23, R23, RZ, !P4 ;  /* 0x000000ff17177207 */ /* 0x000fe40006000000 */
[----:B------:R-:W-:-:S02]  /*0a70*/  IADD3 R0, PT, PT, R22, R0, R3 ;  /* 0x0000000016007210 */ /* 0x000fc40007ffe003 */
[----:B------:R-:W-:Y:S02]  /*0a80*/  SEL R3, R26, RZ, !P3 ;  /* 0x000000ff1a037207 */ /* 0x000fe40005800000 */
[----:B------:R-:W-:Y:S02]  /*0a90*/  ISETP.GT.AND P1, PT, R8, UR9, PT ;  /* 0x0000000908007c0c */ /* 0x000fe4000bf24270 */
[----:B------:R-:W-:Y:S02]  /*0aa0*/  IADD3 R0, PT, PT, R23, R3, R0 ;  /* 0x0000000317007210 */ /* 0x000fe40007ffe000 */
[----:B------:R-:W-:Y:S02]  /*0ab0*/  SEL R25, R25, RZ, !P1 ;  /* 0x000000ff19197207 */ /* 0x000fe40004800000 */
[----:B------:R-:W-:Y:S02]  /*0ac0*/  SEL R3, R24, RZ, !P5 ;  /* 0x000000ff18037207 */ /* 0x000fe40006800000 */
[----:B------:R-:W-:Y:S01]  /*0ad0*/  SEL R28, R28, RZ, !P1 ;  /* 0x000000ff1c1c7207 */ /* 0x000fe20004800000 */
[----:B------:R-:W-:-:S03]  /*0ae0*/  IMAD.IADD R2, R2, 0x1, R25 ;  /* 0x0000000102027824 */ /* 0x000fc600078e0219 */
[----:B------:R-:W-:Y:S01]  /*0af0*/  IADD3 R0, PT, PT, R28, R3, R0 ;  /* 0x000000031c007210 */ /* 0x000fe20007ffe000 */
[----:B------:R-:W-:Y:S06]  /*0b00*/  @P2 BRA `(.L_x_9) ;  /* 0xfffffff800f82947 */ /* 0x000fec000383ffff */
.L_x_8:
[----:B------:R-:W-:Y:S05]  /*0b10*/  BSYNC.RECONVERGENT B1 ;  /* 0x0000000000017941 */ /* 0x000fea0003800200 */
.L_x_7:
[----:B------:R-:W-:Y:S05]  /*0b20*/  @!P0 BRA `(.L_x_6) ;  /* 0x0000000400488947 */ /* 0x000fea0003800000 */
[----:B------:R-:W-:Y:S01]  /*0b30*/  ISETP.GE.U32.AND P0, PT, R27, 0x4, PT ;  /* 0x000000041b00780c */ /* 0x000fe20003f06070 */
[----:B------:R-:W-:Y:S01]  /*0b40*/  BSSY.RECONVERGENT B1, `(.L_x_10) ;  /* 0x0000028000017945 */ /* 0x000fe20003800200 */
[----:B------:R-:W-:-:S04]  /*0b50*/  LOP3.LUT R19, R13, 0x3, RZ, 0xc0, !PT ;  /* 0x000000030d137812 */ /* 0x000fc800078ec0ff */
[----:B------:R-:W-:-:S07]  /*0b60*/  ISETP.NE.AND P3, PT, R19, RZ, PT ;  /* 0x000000ff1300720c */ /* 0x000fce0003f65270 */
[----:B------:R-:W-:Y:S06]  /*0b70*/  @!P0 BRA `(.L_x_11) ;  /* 0x0000000000908947 */ /* 0x000fec0003800000 */
[----:B0-----:R-:W0:Y:S01]  /*0b80*/  LDC.64 R8, c[0x0][0x3b8] ;  /* 0x0000ee00ff087b82 */ /* 0x001e220000000a00 */
[----:B------:R-:W1:Y:S07]  /*0b90*/  LDCU UR6, c[0x0][0x3b0] ;  /* 0x00007600ff0677ac */ /* 0x000e6e0008000800 */
[----:B------:R-:W2:Y:S01]  /*0ba0*/  LDC.64 R4, c[0x0][0x3c0] ;  /* 0x0000f000ff047b82 */ /* 0x000ea20000000a00 */
[----:B0-----:R-:W-:-:S05]  /*0bb0*/  IMAD.WIDE R8, R11, 0x4, R8 ;  /* 0x000000040b087825 */ /* 0x001fca00078e0208 */
[----:B------:R-:W3:Y:S04]  /*0bc0*/  LDG.E R15, desc[UR4][R8.64] ;  /* 0x00000004080f7981 */ /* 0x000ee8000c1e1900 */
[----:B------:R-:W4:Y:S04]  /*0bd0*/  LDG.E R18, desc[UR4][R8.64+0x4] ;  /* 0x0000040408127981 */ /* 0x000f28000c1e1900 */
[----:B------:R-:W5:Y:S01]  /*0be0*/  LDG.E R21, desc[UR4][R8.64+0x8] ;  /* 0x0000080408157981 */ /* 0x000f62000c1e1900 */
[----:B--2---:R-:W-:-:S03]  /*0bf0*/  IMAD.WIDE R4, R11, 0x4, R4 ;  /* 0x000000040b047825 */ /* 0x004fc600078e0204 */
[----:B------:R-:W2:Y:S04]  /*0c00*/  LDG.E R6, desc[UR4][R8.64+0xc] ;  /* 0x00000c0408067981 */ /* 0x000ea8000c1e1900 */
[----:B------:R-:W4:Y:S04]  /*0c10*/  LDG.E R14, desc[UR4][R4.64] ;  /* 0x00000004040e7981 */ /* 0x000f28000c1e1900 */
[----:B------:R-:W5:Y:S04]  /*0c20*/  LDG.E R17, desc[UR4][R4.64+0x4] ;  /* 0x0000040404117981 */ /* 0x000f68000c1e1900 */
[----:B------:R-:W2:Y:S04]  /*0c30*/  LDG.E R3, desc[UR4][R4.64+0x8] ;  /* 0x0000080404037981 */ /* 0x000ea8000c1e1900 */
[----:B------:R4:W2:Y:S01]  /*0c40*/  LDG.E R7, desc[UR4][R4.64+0xc] ;  /* 0x00000c0404077981 */ /* 0x0008a2000c1e1900 */
[----:B------:R-:W-:-:S02]  /*0c50*/  VIADD R11, R11, 0x4 ;  /* 0x000000040b0b7836 */ /* 0x000fc40000000000 */
[----:B---3--:R-:W-:-:S05]  /*0c60*/  IMAD.IADD R16, R2, 0x1, R15 ;  /* 0x0000000102107824 */ /* 0x008fca00078e020f */
[----:B-1----:R-:W-:-:S04]  /*0c70*/  ISETP.GT.AND P0, PT, R16, UR6, PT ;  /* 0x0000000610007c0c */ /* 0x002fc8000bf04270 */
[----:B------:R-:W-:-:S05]  /*0c80*/  SEL R15, R15, RZ, !P0 ;  /* 0x000000ff0f0f7207 */ /* 0x000fca0004000000 */
[----:B------:R-:W-:Y:S01]  /*0c90*/  IMAD.IADD R15, R2, 0x1, R15 ;  /* 0x00000001020f7824 */ /* 0x000fe200078e020f */
[----:B----4-:R-:W-:-:S03]  /*0ca0*/  SEL R5, R14, RZ, !P0 ;  /* 0x000000ff0e057207 */ /* 0x010fc60004000000 */
[----:B------:R-:W-:-:S05]  /*0cb0*/  IMAD.IADD R2, R15, 0x1, R18 ;  /* 0x000000010f027824 */ /* 0x000fca00078e0212 */
[----:B------:R-:W-:-:S04]  /*0cc0*/  ISETP.GT.AND P1, PT, R2, UR6, PT ;  /* 0x0000000602007c0c */ /* 0x000fc8000bf24270 */
[----:B------:R-:W-:Y:S02]  /*0cd0*/  SEL R18, R18, RZ, !P1 ;  /* 0x000000ff12127207 */ /* 0x000fe40004800000 */
[----:B-----5:R-:W-:-:S03]  /*0ce0*/  SEL R17, R17, RZ, !P1 ;  /* 0x000000ff11117207 */ /* 0x020fc60004800000 */
[----:B------:R-:W-:Y:S01]  /*0cf0*/  IMAD.IADD R18, R15, 0x1, R18 ;  /* 0x000000010f127824 */ /* 0x000fe200078e0212 */
[----:B------:R-:W-:-:S03]  /*0d00*/  IADD3 R0, PT, PT, R17, R5, R0 ;  /* 0x0000000511007210 */ /* 0x000fc60007ffe000 */
[----:B------:R-:W-:-:S05]  /*0d10*/  IMAD.IADD R2, R18, 0x1, R21 ;  /* 0x0000000112027824 */ /* 0x000fca00078e0215 */
[----:B------:R-:W-:-:S04]  /*0d20*/  ISETP.GT.AND P2, PT, R2, UR6, PT ;  /* 0x0000000602007c0c */ /* 0x000fc8000bf44270 */
[----:B------:R-:W-:Y:S02]  /*0d30*/  SEL R21, R21, RZ, !P2 ;  /* 0x000000ff15157207 */ /* 0x000fe40005000000 */
[----:B--2---:R-:W-:-:S03]  /*0d40*/  SEL R3, R3, RZ, !P2 ;  /* 0x000000ff03037207 */ /* 0x004fc60005000000 */
[----:B------:R-:W-:-:S04]  /*0d50*/  IMAD.IADD R21, R18, 0x1, R21 ;  /* 0x0000000112157824 */ /* 0x000fc800078e0215 */
[----:B------:R-:W-:-:S05]  /*0d60*/  IMAD.IADD R2, R21, 0x1, R6 ;  /* 0x0000000115027824 */ /* 0x000fca00078e0206 */
[----:B------:R-:W-:-:S04]  /*0d70*/  ISETP.GT.AND P0, PT, R2, UR6, PT ;  /* 0x0000000602007c0c */ /* 0x000fc8000bf04270 */
[----:B------:R-:W-:Y:S02]  /*0d80*/  SEL R2, R6, RZ, !P0 ;  /* 0x000000ff06027207 */ /* 0x000fe40004000000 */
[----:B------:R-:W-:-:S03]  /*0d90*/  SEL R7, R7, RZ, !P0 ;  /* 0x000000ff07077207 */ /* 0x000fc60004000000 */
[----:B------:R-:W-:Y:S01]  /*0da0*/  IMAD.IADD R2, R21, 0x1, R2 ;  /* 0x0000000115027824 */ /* 0x000fe200078e0202 */
[----:B------:R-:W-:-:S07]  /*0db0*/  IADD3 R0, PT, PT, R7, R3, R0 ;  /* 0x0000000307007210 */ /* 0x000fce0007ffe000 */
.L_x_11:
[----:B------:R-:W-:Y:S05]  /*0dc0*/  BSYNC.RECONVERGENT B1 ;  /* 0x0000000000017941 */ /* 0x000fea0003800200 */
.L_x_10:
[----:B------:R-:W-:Y:S05]  /*0dd0*/  @!P3 BRA `(.L_x_6) ;  /* 0x00000000009cb947 */ /* 0x000fea0003800000 */
[----:B------:R-:W-:Y:S01]  /*0de0*/  ISETP.NE.AND P0, PT, R19, 0x1, PT ;  /* 0x000000011300780c */ /* 0x000fe20003f05270 */
[----:B------:R-:W-:Y:S01]  /*0df0*/  BSSY.RECONVERGENT B1, `(.L_x_12) ;  /* 0x0000019000017945 */ /* 0x000fe20003800200 */
[----:B------:R-:W-:-:S04]  /*0e00*/  LOP3.LUT R13, R13, 0x1, RZ, 0xc0, !PT ;  /* 0x000000010d0d7812 */ /* 0x000fc800078ec0ff */
[----:B------:R-:W-:-:S07]  /*0e10*/  ISETP.NE.U32.AND P1, PT, R13, 0x1, PT ;  /* 0x000000010d00780c */ /* 0x000fce0003f25070 */
[----:B------:R-:W-:Y:S06]  /*0e20*/  @!P0 BRA `(.L_x_13) ;  /* 0x0000000000548947 */ /* 0x000fec0003800000 */
[----:B0-----:R-:W0:Y:S01]  /*0e30*/  LDC.64 R4, c[0x0][0x3b8] ;  /* 0x0000ee00ff047b82 */ /* 0x001e220000000a00 */
[----:B------:R-:W1:Y:S07]  /*0e40*/  LDCU UR6, c[0x0][0x3b0] ;  /* 0x00007600ff0677ac */ /* 0x000e6e0008000800 */
[----:B------:R-:W2:Y:S01]  /*0e50*/  LDC.64 R6, c[0x0][0x3c0] ;  /* 0x0000f000ff067b82 */ /* 0x000ea20000000a00 */
[----:B0-----:R-:W-:-:S05]  /*0e60*/  IMAD.WIDE R4, R11, 0x4, R4 ;  /* 0x000000040b047825 */ /* 0x001fca00078e0204 */
[----:B------:R-:W3:Y:S04]  /*0e70*/  LDG.E R3, desc[UR4][R4.64] ;  /* 0x0000000404037981 */ /* 0x000ee8000c1e1900 */
[----:B------:R-:W4:Y:S01]  /*0e80*/  LDG.E R13, desc[UR4][R4.64+0x4] ;  /* 0x00000404040d7981 */ /* 0x000f22000c1e1900 */
[----:B--2---:R-:W-:-:S05]  /*0e90*/  IMAD.WIDE R6, R11, 0x4, R6 ;  /* 0x000000040b067825 */ /* 0x004fca00078e0206 */
[----:B------:R-:W2:Y:S04]  /*0ea0*/  LDG.E R8, desc[UR4][R6.64] ;  /* 0x0000000406087981 */ /* 0x000ea8000c1e1900 */
[----:B------:R-:W5:Y:S01]  /*0eb0*/  LDG.E R14, desc[UR4][R6.64+0x4] ;  /* 0x00000404060e7981 */ /* 0x000f62000c1e1900 */
[----:B------:R-:W-:Y:S02]  /*0ec0*/  VIADD R11, R11, 0x2 ;  /* 0x000000020b0b7836 */ /* 0x000fe40000000000 */
[----:B---3--:R-:W-:-:S05]  /*0ed0*/  IMAD.IADD R9, R2, 0x1, R3 ;  /* 0x0000000102097824 */ /* 0x008fca00078e0203 */
[----:B-1----:R-:W-:-:S04]  /*0ee0*/  ISETP.GT.AND P0, PT, R9, UR6, PT ;  /* 0x0000000609007c0c */ /* 0x002fc8000bf04270 */
[----:B------:R-:W-:-:S05]  /*0ef0*/  SEL R3, R3, RZ, !P0 ;  /* 0x000000ff03037207 */ /* 0x000fca0004000000 */
[----:B------:R-:W-:-:S04]  /*0f00*/  IMAD.IADD R2, R2, 0x1, R3 ;  /* 0x0000000102027824 */ /* 0x000fc800078e0203 */
[----:B----4-:R-:W-:-:S05]  /*0f10*/  IMAD.IADD R3, R2, 0x1, R13 ;  /* 0x0000000102037824 */ /* 0x010fca00078e020d */
[----:B------:R-:W-:Y:S02]  /*0f20*/  ISETP.GT.AND P2, PT, R3, UR6, PT ;  /* 0x0000000603007c0c */ /* 0x000fe4000bf44270 */
[----:B--2---:R-:W-:Y:S02]  /*0f30*/  SEL R3, R8, RZ, !P0 ;  /* 0x000000ff08037207 */ /* 0x004fe40004000000 */
[----:B------:R-:W-:Y:S02]  /*0f40*/  SEL R13, R13, RZ, !P2 ;  /* 0x000000ff0d0d7207 */ /* 0x000fe40005000000 */
[----:B-----5:R-:W-:-:S03]  /*0f50*/  SEL R14, R14, RZ, !P2 ;  /* 0x000000ff0e0e7207 */ /* 0x020fc60005000000 */
[----:B------:R-:W-:Y:S01]  /*0f60*/  IMAD.IADD R2, R2, 0x1, R13 ;  /* 0x0000000102027824 */ /* 0x000fe200078e020d */
[----:B------:R-:W-:-:S07]  /*0f70*/  IADD3 R0, PT, PT, R14, R3, R0 ;  /* 0x000000030e007210 */ /* 0x000fce0007ffe000 */
.L_x_13:
[----:B------:R-:W-:Y:S05]  /*0f80*/  BSYNC.RECONVERGENT B1 ;  /* 0x0000000000017941 */ /* 0x000fea0003800200 */
.L_x_12:
[----:B------:R-:W-:Y:S05]  /*0f90*/  @P1 BRA `(.L_x_6) ;  /* 0x00000000002c1947 */ /* 0x000fea0003800000 */
[----:B0-----:R-:W0:Y:S01]  /*0fa0*/  LDC.64 R4, c[0x0][0x3b8] ;  /* 0x0000ee00ff047b82 */ /* 0x001e220000000a00 */
[----:B------:R-:W1:Y:S07]  /*0fb0*/  LDCU UR6, c[0x0][0x3b0] ;  /* 0x00007600ff0677ac */ /* 0x000e6e0008000800 */
[----:B------:R-:W2:Y:S01]  /*0fc0*/  LDC.64 R6, c[0x0][0x3c0] ;  /* 0x0000f000ff067b82 */ /* 0x000ea20000000a00 */
[----:B0-----:R-:W-:-:S06]  /*0fd0*/  IMAD.WIDE R4, R11, 0x4, R4 ;  /* 0x000000040b047825 */ /* 0x001fcc00078e0204 */
[----:B------:R-:W3:Y:S01]  /*0fe0*/  LDG.E R5, desc[UR4][R4.64] ;  /* 0x0000000404057981 */ /* 0x000ee2000c1e1900 */
[----:B--2---:R-:W-:-:S06]  /*0ff0*/  IMAD.WIDE R6, R11, 0x4, R6 ;  /* 0x000000040b067825 */ /* 0x004fcc00078e0206 */
[----:B------:R-:W2:Y:S01]  /*1000*/  LDG.E R6, desc[UR4][R6.64] ;  /* 0x0000000406067981 */ /* 0x000ea2000c1e1900 */
[----:B---3--:R-:W-:-:S05]  /*1010*/  IMAD.IADD R2, R5, 0x1, R2 ;  /* 0x0000000105027824 */ /* 0x008fca00078e0202 */
[----:B-1----:R-:W-:-:S04]  /*1020*/  ISETP.GT.AND P0, PT, R2, UR6, PT ;  /* 0x0000000602007c0c */ /* 0x002fc8000bf04270 */
[----:B--2---:R-:W-:-:S05]  /*1030*/  SEL R3, R6, RZ, !P0 ;  /* 0x000000ff06037207 */ /* 0x004fca0004000000 */
[----:B------:R-:W-:-:S07]  /*1040*/  IMAD.IADD R0, R0, 0x1, R3 ;  /* 0x0000000100007824 */ /* 0x000fce00078e0203 */
.L_x_6:
[----:B------:R-:W-:Y:S05]  /*1050*/  BSYNC.RECONVERGENT B0 ;  /* 0x0000000000007941 */ /* 0x000fea0003800200 */
.L_x_5:
[----:B------:R-:W1:Y:S02]  /*1060*/  LDCU.64 UR6, c[0x0][0x398] ;  /* 0x00007300ff0677ac */ /* 0x000e640008000a00 */
[----:B-1----:R-:W-:-:S04]  /*1070*/  IADD3 R12, P0, PT, R12, UR6, RZ ;  /* 0x000000060c0c7c10 */ /* 0x002fc8000ff1e0ff */
[----:B------:R-:W-:-:S05]  /*1080*/  IADD3.X R13, PT, PT, R10, UR7, RZ, P0, !PT ;  /* 0x000000070a0d7c10 */ /* 0x000fca00087fe4ff */
[----:B------:R-:W-:Y:S01]  /*1090*/  STG.E desc[UR4][R12.64], R0 ;  /* 0x000000000c007986 */ /* 0x000fe2000c101904 */
[----:B------:R-:W-:Y:S05]  /*10a0*/  EXIT ;  /* 0x000000000000794d */ /* 0x000fea0003800000 */
.L_x_14:
[----:B------:R-:W-:-:S00]  /*10b0*/  BRA `(.L_x_14) ;  /* 0xfffffffc00fc7947 */ /* 0x000fc0000383ffff */
[----:B------:R-:W-:-:S00]  /*10c0*/  NOP ;  /* 0x0000000000007918 */ /* 0x000fc00000000000 */
        /* <DEDUP_REMOVED lines=11> */
.L_x_17:


//--------------------- .text._Z9BranchGPUPiS_S_S_iS_S_l --------------------------
	.section	.text._Z9BranchGPUPiS_S_S_iS_S_l,"ax",@progbits
	.align	128
        .global         _Z9BranchGPUPiS_S_S_iS_S_l
        .type           _Z9BranchGPUPiS_S_S_iS_S_l,@function
        .size           _Z9BranchGPUPiS_S_S_iS_S_l,(.L_x_18 - _Z9BranchGPUPiS_S_S_iS_S_l)
        .other          _Z9BranchGPUPiS_S_S_iS_S_l,@"STO_CUDA_ENTRY STV_DEFAULT"
_Z9BranchGPUPiS_S_S_iS_S_l:
.text._Z9BranchGPUPiS_S_S_iS_S_l:
        /* <DEDUP_REMOVED lines=13> */
[----:B------:R-:W2:Y:S02]  /*00d0*/  LDCU.64 UR4, c[0x0][0x358] ;  /* 0x00006b00ff0477ac */ /* 0x000ea40008000a00 */
[----:B0-----:R-:W-:-:S04]  /*00e0*/  IADD3 R2, P0, PT, R8, UR6, RZ ;  /* 0x0000000608027c10 */ /* 0x001fc8000ff1e0ff */
[----:B------:R-:W-:-:S05]  /*00f0*/  IADD3.X R3, PT, PT, R9, UR7, RZ, P0, !PT ;  /* 0x0000000709037c10 */ /* 0x000fca00087fe4ff */
[----:B--2---:R-:W1:Y:S02]  /*0100*/  LDG.E R0, desc[UR4][R2.64] ;  /* 0x0000000402007981 */ /* 0x004e64000c1e1900 */
[----:B-1----:R-:W-:-:S13]  /*0110*/  ISETP.GT.AND P0, PT, R0, R13, PT ;  /* 0x0000000d0000720c */ /* 0x002fda0003f04270 */
[----:B------:R-:W-:Y:S05]  /*0120*/  @!P0 BRA `(.L_x_15) ;  /* 0x0000000000488947 */ /* 0x000fea0003800000 */
[----:B------:R-:W0:Y:S01]  /*0130*/  LDC.64 R2, c[0x0][0x3a8] ;  /* 0x0000ea00ff027b82 */ /* 0x000e220000000a00 */
[----:B------:R-:W1:Y:S07]  /*0140*/  LDCU.128 UR8, c[0x0][0x380] ;  /* 0x00007000ff0877ac */ /* 0x000e6e0008000c00 */
[----:B------:R-:W2:Y:S01]  /*0150*/  LDC.64 R6, c[0x0][0x3b0] ;  /* 0x0000ec00ff067b82 */ /* 0x000ea20000000a00 */
[----:B-1----:R-:W-:-:S04]  /*0160*/  IADD3 R4, P0, PT, R8, UR8, RZ ;  /* 0x0000000808047c10 */ /* 0x002fc8000ff1e0ff */
[----:B------:R-:W-:Y:S01]  /*0170*/  IADD3.X R5, PT, PT, R9, UR9, RZ, P0, !PT ;  /* 0x0000000909057c10 */ /* 0x000fe200087fe4ff */
[----:B0-----:R-:W-:-:S04]  /*0180*/  IMAD.WIDE R2, R13, 0x4, R2 ;  /* 0x000000040d027825 */ /* 0x001fc800078e0202 */
[----:B------:R-:W3:Y:S04]  /*0190*/  LDG.E R11, desc[UR4][R4.64] ;  /* 0x00000004040b7981 */ /* 0x000ee8000c1e1900 */
[----:B------:R-:W3:Y:S01]  /*01a0*/  LDG.E R2, desc[UR4][R2.64] ;  /* 0x0000000402027981 */ /* 0x000ee2000c1e1900 */
[----:B------:R-:W-:Y:S01]  /*01b0*/  IADD3 R8, P0, PT, R8, UR10, RZ ;  /* 0x0000000a08087c10 */ /* 0x000fe2000ff1e0ff */
[----:B--2---:R-:W-:-:S03]  /*01c0*/  IMAD.WIDE R6, R13, 0x4, R6 ;  /* 0x000000040d067825 */ /* 0x004fc600078e0206 */
[----:B------:R-:W-:Y:S01]  /*01d0*/  IADD3.X R9, PT, PT, R9, UR11, RZ, P0, !PT ;  /* 0x0000000b09097c10 */ /* 0x000fe200087fe4ff */
[----:B---3--:R-:W-:-:S05]  /*01e0*/  IMAD.IADD R11, R11, 0x1, -R2 ;  /* 0x000000010b0b7824 */ /* 0x008fca00078e0a02 */
[----:B------:R-:W-:Y:S04]  /*01f0*/  STG.E desc[UR4][R4.64], R11 ;  /* 0x0000000b04007986 */ /* 0x000fe8000c101904 */
[----:B------:R-:W2:Y:S04]  /*0200*/  LDG.E R6, desc[UR4][R6.64] ;  /* 0x0000000406067981 */ /* 0x000ea8000c1e1900 */
[----:B------:R-:W2:Y:S02]  /*0210*/  LDG.E R13, desc[UR4][R8.64] ;  /* 0x00000004080d7981 */ /* 0x000ea4000c1e1900 */
[----:B--2---:R-:W-:-:S05]  /*0220*/  IMAD.IADD R13, R13, 0x1, -R6 ;  /* 0x000000010d0d7824 */ /* 0x004fca00078e0a06 */
[----:B------:R-:W-:Y:S01]  /*0230*/  STG.E desc[UR4][R8.64], R13 ;  /* 0x0000000d08007986 */ /* 0x000fe2000c101904 */
[----:B------:R-:W-:Y:S05]  /*0240*/  EXIT ;  /* 0x000000000000794d */ /* 0x000fea0003800000 */
.L_x_15:
[----:B------:R-:W0:Y:S01]  /*0250*/  LDCU.64 UR6, c[0x0][0x398] ;  /* 0x00007300ff0677ac */ /* 0x000e220008000a00 */
[----:B------:R-:W-:-:S05]  /*0260*/  VIADD R7, R0, 0x1 ;  /* 0x0000000100077836 */ /* 0x000fca0000000000 */
[----:B------:R-:W-:Y:S01]  /*0270*/  STG.E desc[UR4][R2.64], R7 ;  /* 0x0000000702007986 */ /* 0x000fe2000c101904 */
[----:B0-----:R-:W-:-:S04]  /*0280*/  IADD3 R4, P0, PT, R8, UR6, RZ ;  /* 0x0000000608047c10 */ /* 0x001fc8000ff1e0ff */
[----:B------:R-:W-:-:S05]  /*0290*/  IADD3.X R5, PT, PT, R9, UR7, RZ, P0, !PT ;  /* 0x0000000709057c10 */ /* 0x000fca00087fe4ff */
[----:B------:R-:W-:Y:S01]  /*02a0*/  STG.E desc[UR4][R4.64], RZ ;  /* 0x000000ff04007986 */ /* 0x000fe2000c101904 */
[----:B------:R-:W-:Y:S05]  /*02b0*/  EXIT ;  /* 0x000000000000794d */ /* 0x000fea0003800000 */
.L_x_16:
        /* <DEDUP_REMOVED lines=12> */
.L_x_18:


//--------------------- .nv.shared.reserved.0     --------------------------
	.section	.nv.shared.reserved.0,"aw",@nobits
	.weak		__nv_reservedSMEM_offset_0_alias
	.size		__nv_reservedSMEM_offset_0_alias, 0, 64
	.other		__nv_reservedSMEM_offset_0_alias,@"STO_CUDA_RESERVED_SHARED STV_DEFAULT"
__nv_reservedSMEM_offset_0_alias:
	.zero		0
	.zero		64


//--------------------- .nv.constant0._Z8BoundGPUPiS_S_S_S_iiiS_S_l --------------------------
	.section	.nv.constant0._Z8BoundGPUPiS_S_S_S_iiiS_S_l,"a",@progbits
	.sectionflags	@""
	.align	4
.nv.constant0._Z8BoundGPUPiS_S_S_S_iiiS_S_l:
	.zero		976


//--------------------- .nv.constant0._Z9BranchGPUPiS_S_S_iS_S_l --------------------------
	.section	.nv.constant0._Z9BranchGPUPiS_S_S_iS_S_l,"a",@progbits
	.sectionflags	@""
	.align	4
.nv.constant0._Z9BranchGPUPiS_S_S_iS_S_l:
	.zero		960


//--------------------- SYMBOLS --------------------------

	.type		.nv.reservedSmem.offset0,@object
	.size		.nv.reservedSmem.offset0,0x4
